//
// Generated by NVIDIA NVVM Compiler
//
// Compiler Build ID: CL-36424714
// Cuda compilation tools, release 13.0, V13.0.88
// Based on NVVM 20.0.0
//

.version 9.0
.target sm_100
.address_size 64

	// .globl	_Z14softmax_kernelPKfPfffi

.visible .entry _Z14softmax_kernelPKfPfffi(
	.param .u64 .ptr .align 1 _Z14softmax_kernelPKfPfffi_param_0,
	.param .u64 .ptr .align 1 _Z14softmax_kernelPKfPfffi_param_1,
	.param .f32 _Z14softmax_kernelPKfPfffi_param_2,
	.param .f32 _Z14softmax_kernelPKfPfffi_param_3,
	.param .u32 _Z14softmax_kernelPKfPfffi_param_4
)
{
	.reg .pred 	%p<2>;
	.reg .b32 	%r<8>;
	.reg .b32 	%f<18>;
	.reg .b64 	%rd<8>;

	ld.param.u64 	%rd1, [_Z14softmax_kernelPKfPfffi_param_0];
	ld.param.u64 	%rd2, [_Z14softmax_kernelPKfPfffi_param_1];
	ld.param.f32 	%f1, [_Z14softmax_kernelPKfPfffi_param_2];
	ld.param.f32 	%f2, [_Z14softmax_kernelPKfPfffi_param_3];
	ld.param.u32 	%r2, [_Z14softmax_kernelPKfPfffi_param_4];
	mov.u32 	%r3, %ctaid.x;
	mov.u32 	%r4, %ntid.x;
	mov.u32 	%r5, %tid.x;
	mad.lo.s32 	%r1, %r3, %r4, %r5;
	setp.ge.s32 	%p1, %r1, %r2;
	@%p1 bra 	$L__BB0_2;
	cvta.to.global.u64 	%rd3, %rd1;
	cvta.to.global.u64 	%rd4, %rd2;
	mul.wide.s32 	%rd5, %r1, 4;
	add.s64 	%rd6, %rd3, %rd5;
	ld.global.f32 	%f3, [%rd6];
	sub.f32 	%f4, %f3, %f2;
	fma.rn.f32 	%f5, %f4, 0f3BBB989D, 0f3F000000;
	cvt.sat.f32.f32 	%f6, %f5;
	mov.f32 	%f7, 0f4B400001;
	mov.f32 	%f8, 0f437C0000;
	fma.rm.f32 	%f9, %f6, %f8, %f7;
	add.f32 	%f10, %f9, 0fCB40007F;
	neg.f32 	%f11, %f10;
	fma.rn.f32 	%f12, %f4, 0f3FB8AA3B, %f11;
	fma.rn.f32 	%f13, %f4, 0f32A57060, %f12;
	mov.b32 	%r6, %f9;
	shl.b32 	%r7, %r6, 23;
	mov.b32 	%f14, %r7;
	ex2.approx.ftz.f32 	%f15, %f13;
	mul.f32 	%f16, %f15, %f14;
	div.rn.f32 	%f17, %f16, %f1;
	add.s64 	%rd7, %rd4, %rd5;
	st.global.f32 	[%rd7], %f17;
$L__BB0_2:
	ret;

}


// ===== COMPILED SASS (sm_100) =====

	.target	sm_100

	.elftype	@"ET_EXEC"


//--------------------- .note.nv.tkinfo           --------------------------
	.section	.note.nv.tkinfo,"",@"SHT_NOTE"
	.sectionflags	@"SHF_NOTE_NV_TKINFO"
	.tkinfo
        /*0018*/ 	.word	0x00000002
        /*0030*/ 	.string	""
        /*0030*/ 	.string	"ptxas"
        /*0030*/ 	.string	"Cuda compilation tools, release 13.0, V13.0.88"
        /*0030*/ 	.string	"Build cuda_13.0.r13.0/compiler.36424714_0"
        /*0030*/ 	.string	"-arch sm_100 -m 64 "



//--------------------- .note.nv.cuinfo           --------------------------
	.section	.note.nv.cuinfo,"",@"SHT_NOTE"
	.sectionflags	@"SHF_NOTE_NV_CUINFO"
        /*0018*/ 	.short	0x0002
        /*001a*/ 	.short	0x0064
        /*001c*/ 	.short	0x0082
	.zero		2


//--------------------- .nv.info                  --------------------------
	.section	.nv.info,"",@"SHT_CUDA_INFO"
	.align	4


	//----- nvinfo : EIATTR_REGCOUNT
	.align		4
        /*0000*/ 	.byte	0x04, 0x2f
        /*0002*/ 	.short	(.L_1 - .L_0)
	.align		4
.L_0:
        /*0004*/ 	.word	index@(_Z14softmax_kernelPKfPfffi)
        /*0008*/ 	.word	0x00000010


	//----- nvinfo : EIATTR_FRAME_SIZE
	.align		4
.L_1:
        /*000c*/ 	.byte	0x04, 0x11
        /*000e*/ 	.short	(.L_3 - .L_2)
	.align		4
.L_2:
        /*0010*/ 	.word	index@($__internal_0_$__cuda_sm3x_div_rn_noftz_f32_slowpath)
        /*0014*/ 	.word	0x00000000


	//----- nvinfo : EIATTR_FRAME_SIZE
	.align		4
.L_3:
        /*0018*/ 	.byte	0x04, 0x11
        /*001a*/ 	.short	(.L_5 - .L_4)
	.align		4
.L_4:
        /*001c*/ 	.word	index@(_Z14softmax_kernelPKfPfffi)
        /*0020*/ 	.word	0x00000000


	//----- nvinfo : EIATTR_MIN_STACK_SIZE
	.align		4
.L_5:
        /*0024*/ 	.byte	0x04, 0x12
        /*0026*/ 	.short	(.L_7 - .L_6)
	.align		4
.L_6:
        /*0028*/ 	.word	index@(_Z14softmax_kernelPKfPfffi)
        /*002c*/ 	.word	0x00000000
.L_7:


//--------------------- .nv.compat                --------------------------
	.section	.nv.compat,"",@"SHT_CUDA_COMPAT_INFO"
	.align	4
        /*0000*/ 	.byte	0x02, 0x09, 0x00, 0x00, 0x02, 0x02, 0x01, 0x00, 0x02, 0x05, 0x05, 0x00, 0x03, 0x07, 0x01, 0x01
        /*0010*/ 	.byte	0x02, 0x03, 0x00, 0x00, 0x02, 0x06, 0x01, 0x00, 0x04, 0x0b, 0x08, 0x00, 0x01, 0x00, 0x00, 0x00
        /*0020*/ 	.byte	0x00, 0x00, 0x00, 0x00


//--------------------- .nv.info._Z14softmax_kernelPKfPfffi --------------------------
	.section	.nv.info._Z14softmax_kernelPKfPfffi,"",@"SHT_CUDA_INFO"
	.sectionflags	@""
	.align	4


	//----- nvinfo : EIATTR_CUDA_API_VERSION
	.align		4
        /*0000*/ 	.byte	0x04, 0x37
        /*0002*/ 	.short	(.L_9 - .L_8)
.L_8:
        /*0004*/ 	.word	0x00000082


	//----- nvinfo : EIATTR_KPARAM_INFO
	.align		4
.L_9:
        /*0008*/ 	.byte	0x04, 0x17
        /*000a*/ 	.short	(.L_11 - .L_10)
.L_10:
        /*000c*/ 	.word	0x00000000
        /*0010*/ 	.short	0x0004
        /*0012*/ 	.short	0x0018
        /*0014*/ 	.byte	0x00, 0xf0, 0x11, 0x00


	//----- nvinfo : EIATTR_KPARAM_INFO
	.align		4
.L_11:
        /*0018*/ 	.byte	0x04, 0x17
        /*001a*/ 	.short	(.L_13 - .L_12)
.L_12:
        /*001c*/ 	.word	0x00000000
        /*0020*/ 	.short	0x0003
        /*0022*/ 	.short	0x0014
        /*0024*/ 	.byte	0x00, 0xf0, 0x11, 0x00


	//----- nvinfo : EIATTR_KPARAM_INFO
	.align		4
.L_13:
        /*0028*/ 	.byte	0x04, 0x17
        /*002a*/ 	.short	(.L_15 - .L_14)
.L_14:
        /*002c*/ 	.word	0x00000000
        /*0030*/ 	.short	0x0002
        /*0032*/ 	.short	0x0010
        /*0034*/ 	.byte	0x00, 0xf0, 0x11, 0x00


	//----- nvinfo : EIATTR_KPARAM_INFO
	.align		4
.L_15:
        /*0038*/ 	.byte	0x04, 0x17
        /*003a*/ 	.short	(.L_17 - .L_16)
.L_16:
        /*003c*/ 	.word	0x00000000
        /*0040*/ 	.short	0x0001
        /*0042*/ 	.short	0x0008
        /*0044*/ 	.byte	0x00, 0xf5, 0x21, 0x00


	//----- nvinfo : EIATTR_KPARAM_INFO
	.align		4
.L_17:
        /*0048*/ 	.byte	0x04, 0x17
        /*004a*/ 	.short	(.L_19 - .L_18)
.L_18:
        /*004c*/ 	.word	0x00000000
        /*0050*/ 	.short	0x0000
        /*0052*/ 	.short	0x0000
        /*0054*/ 	.byte	0x00, 0xf5, 0x21, 0x00


	//----- nvinfo : EIATTR_SPARSE_MMA_MASK
	.align		4
.L_19:
        /*0058*/ 	.byte	0x03, 0x50
        /*005a*/ 	.short	0x0000


	//----- nvinfo : EIATTR_MAXREG_COUNT
	.align		4
        /*005c*/ 	.byte	0x03, 0x1b
        /*005e*/ 	.short	0x00ff


	//----- nvinfo : EIATTR_MERCURY_ISA_VERSION
	.align		4
        /*0060*/ 	.byte	0x03, 0x5f
        /*0062*/ 	.short	0x0101


	//----- nvinfo : EIATTR_VRC_CTA_INIT_COUNT
	.align		4
        /*0064*/ 	.byte	0x02, 0x4a
	.zero		1
	.zero		1


	//----- nvinfo : EIATTR_EXIT_INSTR_OFFSETS
	.align		4
        /*0068*/ 	.byte	0x04, 0x1c
        /*006a*/ 	.short	(.L_21 - .L_20)


	//   ....[0]....
.L_20:
        /*006c*/ 	.word	0x00000070


	//   ....[1]....
        /*0070*/ 	.word	0x00000280


	//----- nvinfo : EIATTR_CRS_STACK_SIZE
	.align		4
.L_21:
        /*0074*/ 	.byte	0x04, 0x1e
        /*0076*/ 	.short	(.L_23 - .L_22)
.L_22:
        /*0078*/ 	.word	0x00000000


	//----- nvinfo : EIATTR_CBANK_PARAM_SIZE
	.align		4
.L_23:
        /*007c*/ 	.byte	0x03, 0x19
        /*007e*/ 	.short	0x001c


	//----- nvinfo : EIATTR_PARAM_CBANK
	.align		4
        /*0080*/ 	.byte	0x04, 0x0a
        /*0082*/ 	.short	(.L_25 - .L_24)
	.align		4
.L_24:
        /*0084*/ 	.word	index@(.nv.constant0._Z14softmax_kernelPKfPfffi)
        /*0088*/ 	.short	0x0380
        /*008a*/ 	.short	0x001c


	//----- nvinfo : EIATTR_SW_WAR
	.align		4
.L_25:
        /*008c*/ 	.byte	0x04, 0x36
        /*008e*/ 	.short	(.L_27 - .L_26)
.L_26:
        /*0090*/ 	.word	0x00000008
.L_27:


//--------------------- .nv.callgraph             --------------------------
	.section	.nv.callgraph,"",@"SHT_CUDA_CALLGRAPH"
	.align	4
	.sectionentsize	8
	.align		4
        /*0000*/ 	.word	0x00000000
	.align		4
        /*0004*/ 	.word	0xffffffff
	.align		4
        /*0008*/ 	.word	0x00000000
	.align		4
        /*000c*/ 	.word	0xfffffffe
	.align		4
        /*0010*/ 	.word	0x00000000
	.align		4
        /*0014*/ 	.word	0xfffffffd
	.align		4
        /*0018*/ 	.word	0x00000000
	.align		4
        /*001c*/ 	.word	0xfffffffc


//--------------------- .text._Z14softmax_kernelPKfPfffi --------------------------
	.section	.text._Z14softmax_kernelPKfPfffi,"ax",@progbits
	.align	128
        .global         _Z14softmax_kernelPKfPfffi
        .type           _Z14softmax_kernelPKfPfffi,@function
        .size           _Z14softmax_kernelPKfPfffi,(.L_x_14 - _Z14softmax_kernelPKfPfffi)
        .other          _Z14softmax_kernelPKfPfffi,@"STO_CUDA_ENTRY STV_DEFAULT"
_Z14softmax_kernelPKfPfffi:
.text._Z14softmax_kernelPKfPfffi:
[----:B------:R-:W-:Y:S01]  /*0000*/  LDC R1, c[0x0][0x37c] ;  /* 0x0000df00ff017b82 */ /* 0x000fe20000000800 */
[----:B------:R-:W0:Y:S07]  /*0010*/  S2R R3, SR_TID.X ;  /* 0x0000000000037919 */ /* 0x000e2e0000002100 */
[----:B------:R-:W0:Y:S01]  /*0020*/  S2UR UR4, SR_CTAID.X ;  /* 0x00000000000479c3 */ /* 0x000e220000002500 */
[----:B------:R-:W1:Y:S07]  /*0030*/  LDCU UR5, c[0x0][0x398] ;  /* 0x00007300ff0577ac */ /* 0x000e6e0008000800 */
[----:B------:R-:W0:Y:S02]  /*0040*/  LDC R4, c[0x0][0x360] ;  /* 0x0000d800ff047b82 */ /* 0x000e240000000800 */
[----:B0-----:R-:W-:-:S05]  /*0050*/  IMAD R4, R4, UR4, R3 ;  /* 0x0000000404047c24 */ /* 0x001fca000f8e0203 */
[----:B-1----:R-:W-:-:S13]  /*0060*/  ISETP.GE.AND P0, PT, R4, UR5, PT ;  /* 0x0000000504007c0c */ /* 0x002fda000bf06270 */
[----:B------:R-:W-:Y:S05]  /*0070*/  @P0 EXIT ;  /* 0x000000000000094d */ /* 0x000fea0003800000 */
[----:B------:R-:W0:Y:S01]  /*0080*/  LDC.64 R6, c[0x0][0x380] ;  /* 0x0000e000ff067b82 */ /* 0x000e220000000a00 */
[----:B------:R-:W1:Y:S07]  /*0090*/  LDCU.64 UR4, c[0x0][0x358] ;  /* 0x00006b00ff0477ac */ /* 0x000e6e0008000a00 */
[----:B------:R-:W2:Y:S01]  /*00a0*/  LDC.64 R2, c[0x0][0x390] ;  /* 0x0000e400ff027b82 */ /* 0x000ea20000000a00 */
[----:B0-----:R-:W-:-:S06]  /*00b0*/  IMAD.WIDE R6, R4, 0x4, R6 ;  /* 0x0000000404067825 */ /* 0x001fcc00078e0206 */
[----:B-1----:R-:W2:Y:S01]  /*00c0*/  LDG.E R6, desc[UR4][R6.64] ;  /* 0x0000000406067981 */ /* 0x002ea2000c1e1900 */
[----:B------:R-:W-:Y:S01]  /*00d0*/  IMAD.MOV.U32 R0, RZ, RZ, 0x3bbb989d ;  /* 0x3bbb989dff007424 */ /* 0x000fe200078e00ff */
[----:B------:R-:W-:Y:S01]  /*00e0*/  BSSY.RECONVERGENT B0, `(.L_x_0) ;  /* 0x0000016000007945 */ /* 0x000fe20003800200 */
[----:B------:R-:W-:Y:S02]  /*00f0*/  IMAD.MOV.U32 R5, RZ, RZ, 0x437c0000 ;  /* 0x437c0000ff057424 */ /* 0x000fe400078e00ff */
[----:B--2---:R-:W-:-:S04]  /*0100*/  FADD R3, R6, -R3 ;  /* 0x8000000306037221 */ /* 0x004fc80000000000 */
[----:B------:R-:W-:-:S04]  /*0110*/  FFMA.SAT R0, R3, R0, 0.5 ;  /* 0x3f00000003007423 */ /* 0x000fc80000002000 */
[----:B------:R-:W-:Y:S02]  /*0120*/  FFMA.RM R0, R0, R5, 12582913 ;  /* 0x4b40000100007423 */ /* 0x000fe40000004005 */
[----:B------:R-:W0:Y:S02]  /*0130*/  MUFU.RCP R5, R2 ;  /* 0x0000000200057308 */ /* 0x000e240000001000 */
[----:B------:R-:W-:-:S04]  /*0140*/  FADD R8, R0, -12583039 ;  /* 0xcb40007f00087421 */ /* 0x000fc80000000000 */
[----:B------:R-:W-:-:S04]  /*0150*/  FFMA R8, R3, 1.4426950216293334961, -R8 ;  /* 0x3fb8aa3b03087823 */ /* 0x000fc80000000808 */
[----:B------:R-:W-:Y:S01]  /*0160*/  FFMA R8, R3, 1.925963033500011079e-08, R8 ;  /* 0x32a5706003087823 */ /* 0x000fe20000000008 */
[----:B------:R-:W-:-:S05]  /*0170*/  IMAD.SHL.U32 R3, R0, 0x800000, RZ ;  /* 0x0080000000037824 */ /* 0x000fca00078e00ff */
[----:B------:R-:W1:Y:S01]  /*0180*/  MUFU.EX2 R8, R8 ;  /* 0x0000000800087308 */ /* 0x000e620000000800 */
[----:B0-----:R-:W-:-:S04]  /*0190*/  FFMA R0, R5, -R2, 1 ;  /* 0x3f80000005007423 */ /* 0x001fc80000000802 */
[----:B------:R-:W-:Y:S01]  /*01a0*/  FFMA R0, R5, R0, R5 ;  /* 0x0000000005007223 */ /* 0x000fe20000000005 */
[----:B-1----:R-:W-:-:S04]  /*01b0*/  FMUL R3, R3, R8 ;  /* 0x0000000803037220 */ /* 0x002fc80000400000 */
[----:B------:R-:W0:Y:S01]  /*01c0*/  FCHK P0, R3, R2 ;  /* 0x0000000203007302 */ /* 0x000e220000000000 */
[----:B------:R-:W-:-:S04]  /*01d0*/  FFMA R5, R3, R0, RZ ;  /* 0x0000000003057223 */ /* 0x000fc800000000ff */
[----:B------:R-:W-:-:S04]  /*01e0*/  FFMA R6, R5, -R2, R3 ;  /* 0x8000000205067223 */ /* 0x000fc80000000003 */
[----:B------:R-:W-:Y:S01]  /*01f0*/  FFMA R7, R0, R6, R5 ;  /* 0x0000000600077223 */ /* 0x000fe20000000005 */
[----:B0-----:R-:W-:Y:S06]  /*0200*/  @!P0 BRA `(.L_x_1) ;  /* 0x00000000000c8947 */ /* 0x001fec0003800000 */
[----:B------:R-:W-:-:S07]  /*0210*/  MOV R2, 0x230 ;  /* 0x0000023000027802 */ /* 0x000fce0000000f00 */
[----:B------:R-:W-:Y:S05]  /*0220*/  CALL.REL.NOINC `($__internal_0_$__cuda_sm3x_div_rn_noftz_f32_slowpath) ;  /* 0x0000000000187944 */ /* 0x000fea0003c00000 */
[----:B------:R-:W-:-:S07]  /*0230*/  IMAD.MOV.U32 R7, RZ, RZ, R0 ;  /* 0x000000ffff077224 */ /* 0x000fce00078e0000 */
.L_x_1:
[----:B------:R-:W-:Y:S05]  /*0240*/  BSYNC.RECONVERGENT B0 ;  /* 0x0000000000007941 */ /* 0x000fea0003800200 */
.L_x_0:
[----:B------:R-:W0:Y:S02]  /*0250*/  LDC.64 R2, c[0x0][0x388] ;  /* 0x0000e200ff027b82 */ /* 0x000e240000000a00 */
[----:B0-----:R-:W-:-:S05]  /*0260*/  IMAD.WIDE R4, R4, 0x4, R2 ;  /* 0x0000000404047825 */ /* 0x001fca00078e0202 */
[----:B------:R-:W-:Y:S01]  /*0270*/  STG.E desc[UR4][R4.64], R7 ;  /* 0x0000000704007986 */ /* 0x000fe2000c101904 */
[----:B------:R-:W-:Y:S05]  /*0280*/  EXIT ;  /* 0x000000000000794d */ /* 0x000fea0003800000 */
        .weak           $__internal_0_$__cuda_sm3x_div_rn_noftz_f32_slowpath
        .type           $__internal_0_$__cuda_sm3x_div_rn_noftz_f32_slowpath,@function
        .size           $__internal_0_$__cuda_sm3x_div_rn_noftz_f32_slowpath,(.L_x_14 - $__internal_0_$__cuda_sm3x_div_rn_noftz_f32_slowpath)
$__internal_0_$__cuda_sm3x_div_rn_noftz_f32_slowpath:
[----:B------:R-:W0:Y:S01]  /*0290*/  LDC R0, c[0x0][0x390] ;  /* 0x0000e400ff007b82 */ /* 0x000e220000000800 */
[--C-:B------:R-:W-:Y:S01]  /*02a0*/  SHF.R.U32.HI R5, RZ, 0x17, R3.reuse ;  /* 0x00000017ff057819 */ /* 0x100fe20000011603 */
[----:B------:R-:W1:Y:S01]  /*02b0*/  LDCU UR6, c[0x0][0x390] ;  /* 0x00007200ff0677ac */ /* 0x000e620008000800 */
[----:B------:R-:W-:Y:S01]  /*02c0*/  BSSY.RECONVERGENT B1, `(.L_x_2) ;  /* 0x0000064000017945 */ /* 0x000fe20003800200 */
[----:B------:R-:W-:Y:S01]  /*02d0*/  IMAD.MOV.U32 R7, RZ, RZ, R3 ;  /* 0x000000ffff077224 */ /* 0x000fe200078e0003 */
[----:B------:R-:W-:-:S05]  /*02e0*/  LOP3.LUT R5, R5, 0xff, RZ, 0xc0, !PT ;  /* 0x000000ff05057812 */ /* 0x000fca00078ec0ff */
[----:B------:R-:W-:Y:S02]  /*02f0*/  VIADD R10, R5, 0xffffffff ;  /* 0xffffffff050a7836 */ /* 0x000fe40000000000 */
[----:B-1----:R-:W-:Y:S01]  /*0300*/  IMAD.U32 R8, RZ, RZ, UR6 ;  /* 0x00000006ff087e24 */ /* 0x002fe2000f8e00ff */
[----:B0-----:R-:W-:-:S04]  /*0310*/  SHF.R.U32.HI R6, RZ, 0x17, R0 ;  /* 0x00000017ff067819 */ /* 0x001fc80000011600 */
[----:B------:R-:W-:-:S05]  /*0320*/  LOP3.LUT R6, R6, 0xff, RZ, 0xc0, !PT ;  /* 0x000000ff06067812 */ /* 0x000fca00078ec0ff */
[----:B------:R-:W-:-:S05]  /*0330*/  VIADD R11, R6, 0xffffffff ;  /* 0xffffffff060b7836 */ /* 0x000fca0000000000 */
[----:B------:R-:W-:-:S04]  /*0340*/  ISETP.GT.U32.AND P0, PT, R11, 0xfd, PT ;  /* 0x000000fd0b00780c */ /* 0x000fc80003f04070 */
[----:B------:R-:W-:-:S13]  /*0350*/  ISETP.GT.U32.OR P0, PT, R10, 0xfd, P0 ;  /* 0x000000fd0a00780c */ /* 0x000fda0000704470 */
[----:B------:R-:W-:Y:S01]  /*0360*/  @!P0 IMAD.MOV.U32 R9, RZ, RZ, RZ ;  /* 0x000000ffff098224 */ /* 0x000fe200078e00ff */
[----:B------:R-:W-:Y:S06]  /*0370*/  @!P0 BRA `(.L_x_3) ;  /* 0x00000000005c8947 */ /* 0x000fec0003800000 */
[----:B------:R-:W-:Y:S02]  /*0380*/  FSETP.GTU.FTZ.AND P1, PT, |R0|, +INF , PT ;  /* 0x7f8000000000780b */ /* 0x000fe40003f3c200 */
[----:B------:R-:W-:-:S04]  /*0390*/  FSETP.GTU.FTZ.AND P0, PT, |R3|, +INF , PT ;  /* 0x7f8000000300780b */ /* 0x000fc80003f1c200 */
[----:B------:R-:W-:-:S13]  /*03a0*/  PLOP3.LUT P0, PT, P0, P1, PT, 0xf8, 0x8f ;  /* 0x00000000008f781c */ /* 0x000fda0000703f70 */
[----:B------:R-:W-:Y:S05]  /*03b0*/  @P0 BRA `(.L_x_4) ;  /* 0x00000004004c0947 */ /* 0x000fea0003800000 */
[----:B------:R-:W-:-:S13]  /*03c0*/  LOP3.LUT P0, RZ, R8, 0x7fffffff, R7, 0xc8, !PT ;  /* 0x7fffffff08ff7812 */ /* 0x000fda000780c807 */
[----:B------:R-:W-:Y:S05]  /*03d0*/  @!P0 BRA `(.L_x_5) ;  /* 0x00000004003c8947 */ /* 0x000fea0003800000 */
[C---:B------:R-:W-:Y:S02]  /*03e0*/  FSETP.NEU.FTZ.AND P2, PT, |R3|.reuse, +INF , PT ;  /* 0x7f8000000300780b */ /* 0x040fe40003f5d200 */
[----:B------:R-:W-:Y:S02]  /*03f0*/  FSETP.NEU.FTZ.AND P1, PT, |R0|, +INF , PT ;  /* 0x7f8000000000780b */ /* 0x000fe40003f3d200 */
[----:B------:R-:W-:-:S11]  /*0400*/  FSETP.NEU.FTZ.AND P0, PT, |R3|, +INF , PT ;  /* 0x7f8000000300780b */ /* 0x000fd60003f1d200 */
[----:B------:R-:W-:Y:S05]  /*0410*/  @!P1 BRA !P2, `(.L_x_5) ;  /* 0x00000004002c9947 */ /* 0x000fea0005000000 */
[----:B------:R-:W-:-:S04]  /*0420*/  LOP3.LUT P2, RZ, R7, 0x7fffffff, RZ, 0xc0, !PT ;  /* 0x7fffffff07ff7812 */ /* 0x000fc8000784c0ff */
[----:B------:R-:W-:-:S13]  /*0430*/  PLOP3.LUT P1, PT, P1, P2, PT, 0x2f, 0xf2 ;  /* 0x0000000000f2781c */ /* 0x000fda0000f24577 */
[----:B------:R-:W-:Y:S05]  /*0440*/  @P1 BRA `(.L_x_6) ;  /* 0x0000000400181947 */ /* 0x000fea0003800000 */
[----:B------:R-:W-:-:S04]  /*0450*/  LOP3.LUT P1, RZ, R8, 0x7fffffff, RZ, 0xc0, !PT ;  /* 0x7fffffff08ff7812 */ /* 0x000fc8000782c0ff */
[----:B------:R-:W-:-:S13]  /*0460*/  PLOP3.LUT P0, PT, P0, P1, PT, 0x2f, 0xf2 ;  /* 0x0000000000f2781c */ /* 0x000fda0000702577 */
[----:B------:R-:W-:Y:S05]  /*0470*/  @P0 BRA `(.L_x_7) ;  /* 0x0000000400000947 */ /* 0x000fea0003800000 */
[----:B------:R-:W-:Y:S02]  /*0480*/  ISETP.GE.AND P0, PT, R10, RZ, PT ;  /* 0x000000ff0a00720c */ /* 0x000fe40003f06270 */
[----:B------:R-:W-:-:S11]  /*0490*/  ISETP.GE.AND P1, PT, R11, RZ, PT ;  /* 0x000000ff0b00720c */ /* 0x000fd60003f26270 */
[----:B------:R-:W-:Y:S02]  /*04a0*/  @P0 IMAD.MOV.U32 R9, RZ, RZ, RZ ;  /* 0x000000ffff090224 */ /* 0x000fe400078e00ff */
[----:B------:R-:W-:Y:S01]  /*04b0*/  @!P0 FFMA R7, R3, 1.84467440737095516160e+19, RZ ;  /* 0x5f80000003078823 */ /* 0x000fe200000000ff */
[----:B------:R-:W-:Y:S02]  /*04c0*/  @!P0 IMAD.MOV.U32 R9, RZ, RZ, -0x40 ;  /* 0xffffffc0ff098424 */ /* 0x000fe400078e00ff */
[----:B------:R-:W-:-:S03]  /*04d0*/  @!P1 FFMA R8, R0, 1.84467440737095516160e+19, RZ ;  /* 0x5f80000000089823 */ /* 0x000fc600000000ff */
[----:B------:R-:W-:-:S07]  /*04e0*/  @!P1 IADD3 R9, PT, PT, R9, 0x40, RZ ;  /* 0x0000004009099810 */ /* 0x000fce0007ffe0ff */
.L_x_3:
[----:B------:R-:W-:Y:S01]  /*04f0*/  LEA R3, R6, 0xc0800000, 0x17 ;  /* 0xc080000006037811 */ /* 0x000fe200078eb8ff */
[----:B------:R-:W-:Y:S01]  /*0500*/  VIADD R5, R5, 0xffffff81 ;  /* 0xffffff8105057836 */ /* 0x000fe20000000000 */
[----:B------:R-:W-:Y:S03]  /*0510*/  BSSY.RECONVERGENT B2, `(.L_x_8) ;  /* 0x0000035000027945 */ /* 0x000fe60003800200 */
[----:B------:R-:W-:Y:S01]  /*0520*/  IMAD.IADD R3, R8, 0x1, -R3 ;  /* 0x0000000108037824 */ /* 0x000fe200078e0a03 */
[C---:B------:R-:W-:Y:S01]  /*0530*/  IADD3 R6, PT, PT, R5.reuse, 0x7f, -R6 ;  /* 0x0000007f05067810 */ /* 0x040fe20007ffe806 */
[----:B------:R-:W-:Y:S02]  /*0540*/  IMAD R0, R5, -0x800000, R7 ;  /* 0xff80000005007824 */ /* 0x000fe400078e0207 */
[----:B------:R-:W0:Y:S01]  /*0550*/  MUFU.RCP R8, R3 ;  /* 0x0000000300087308 */ /* 0x000e220000001000 */
[----:B------:R-:W-:Y:S01]  /*0560*/  FADD.FTZ R11, -R3, -RZ ;  /* 0x800000ff030b7221 */ /* 0x000fe20000010100 */
[----:B------:R-:W-:-:S03]  /*0570*/  IMAD.IADD R6, R6, 0x1, R9 ;  /* 0x0000000106067824 */ /* 0x000fc600078e0209 */
[----:B0-----:R-:W-:-:S04]  /*0580*/  FFMA R13, R8, R11, 1 ;  /* 0x3f800000080d7423 */ /* 0x001fc8000000000b */
[----:B------:R-:W-:-:S04]  /*0590*/  FFMA R10, R8, R13, R8 ;  /* 0x0000000d080a7223 */ /* 0x000fc80000000008 */
[----:B------:R-:W-:-:S04]  /*05a0*/  FFMA R7, R0, R10, RZ ;  /* 0x0000000a00077223 */ /* 0x000fc800000000ff */
[----:B------:R-:W-:-:S04]  /*05b0*/  FFMA R8, R11, R7, R0 ;  /* 0x000000070b087223 */ /* 0x000fc80000000000 */
[----:B------:R-:W-:-:S04]  /*05c0*/  FFMA R7, R10, R8, R7 ;  /* 0x000000080a077223 */ /* 0x000fc80000000007 */
[----:B------:R-:W-:-:S04]  /*05d0*/  FFMA R8, R11, R7, R0 ;  /* 0x000000070b087223 */ /* 0x000fc80000000000 */
[----:B------:R-:W-:-:S05]  /*05e0*/  FFMA R0, R10, R8, R7 ;  /* 0x000000080a007223 */ /* 0x000fca0000000007 */
[----:B------:R-:W-:-:S04]  /*05f0*/  SHF.R.U32.HI R3, RZ, 0x17, R0 ;  /* 0x00000017ff037819 */ /* 0x000fc80000011600 */
[----:B------:R-:W-:-:S05]  /*0600*/  LOP3.LUT R3, R3, 0xff, RZ, 0xc0, !PT ;  /* 0x000000ff03037812 */ /* 0x000fca00078ec0ff */
[----:B------:R-:W-:-:S04]  /*0610*/  IMAD.IADD R9, R3, 0x1, R6 ;  /* 0x0000000103097824 */ /* 0x000fc800078e0206 */
[----:B------:R-:W-:-:S05]  /*0620*/  VIADD R3, R9, 0xffffffff ;  /* 0xffffffff09037836 */ /* 0x000fca0000000000 */
[----:B------:R-:W-:-:S13]  /*0630*/  ISETP.GE.U32.AND P0, PT, R3, 0xfe, PT ;  /* 0x000000fe0300780c */ /* 0x000fda0003f06070 */
[----:B------:R-:W-:Y:S05]  /*0640*/  @!P0 BRA `(.L_x_9) ;  /* 0x0000000000808947 */ /* 0x000fea0003800000 */
[----:B------:R-:W-:-:S13]  /*0650*/  ISETP.GT.AND P0, PT, R9, 0xfe, PT ;  /* 0x000000fe0900780c */ /* 0x000fda0003f04270 */
[----:B------:R-:W-:Y:S05]  /*0660*/  @P0 BRA `(.L_x_10) ;  /* 0x00000000006c0947 */ /* 0x000fea0003800000 */
[----:B------:R-:W-:-:S13]  /*0670*/  ISETP.GE.AND P0, PT, R9, 0x1, PT ;  /* 0x000000010900780c */ /* 0x000fda0003f06270 */
[----:B------:R-:W-:Y:S05]  /*0680*/  @P0 BRA `(.L_x_11) ;  /* 0x0000000000740947 */ /* 0x000fea0003800000 */
[----:B------:R-:W-:Y:S02]  /*0690*/  ISETP.GE.AND P0, PT, R9, -0x18, PT ;  /* 0xffffffe80900780c */ /* 0x000fe40003f06270 */
[----:B------:R-:W-:-:S11]  /*06a0*/  LOP3.LUT R0, R0, 0x80000000, RZ, 0xc0, !PT ;  /* 0x8000000000007812 */ /* 0x000fd600078ec0ff */
[----:B------:R-:W-:Y:S05]  /*06b0*/  @!P0 BRA `(.L_x_11) ;  /* 0x0000000000688947 */ /* 0x000fea0003800000 */
[CCC-:B------:R-:W-:Y:S01]  /*06c0*/  FFMA.RZ R3, R10.reuse, R8.reuse, R7.reuse ;  /* 0x000000080a037223 */ /* 0x1c0fe2000000c007 */
[CCC-:B------:R-:W-:Y:S01]  /*06d0*/  FFMA.RM R6, R10.reuse, R8.reuse, R7.reuse ;  /* 0x000000080a067223 */ /* 0x1c0fe20000004007 */
[C---:B------:R-:W-:Y:S02]  /*06e0*/  ISETP.NE.AND P2, PT, R9.reuse, RZ, PT ;  /* 0x000000ff0900720c */ /* 0x040fe40003f45270 */
[----:B------:R-:W-:Y:S02]  /*06f0*/  ISETP.NE.AND P1, PT, R9, RZ, PT ;  /* 0x000000ff0900720c */ /* 0x000fe40003f25270 */
[----:B------:R-:W-:Y:S01]  /*0700*/  LOP3.LUT R5, R3, 0x7fffff, RZ, 0xc0, !PT ;  /* 0x007fffff03057812 */ /* 0x000fe200078ec0ff */
[----:B------:R-:W-:Y:S01]  /*0710*/  FFMA.RP R3, R10, R8, R7 ;  /* 0x000000080a037223 */ /* 0x000fe20000008007 */
[----:B------:R-:W-:Y:S01]  /*0720*/  IADD3 R8, PT, PT, R9, 0x20, RZ ;  /* 0x0000002009087810 */ /* 0x000fe20007ffe0ff */
[----:B------:R-:W-:Y:S01]  /*0730*/  IMAD.MOV R7, RZ, RZ, -R9 ;  /* 0x000000ffff077224 */ /* 0x000fe200078e0a09 */
[----:B------:R-:W-:-:S02]  /*0740*/  LOP3.LUT R5, R5, 0x800000, RZ, 0xfc, !PT ;  /* 0x0080000005057812 */ /* 0x000fc400078efcff */
[----:B------:R-:W-:Y:S02]  /*0750*/  FSETP.NEU.FTZ.AND P0, PT, R3, R6, PT ;  /* 0x000000060300720b */ /* 0x000fe40003f1d000 */
[----:B------:R-:W-:Y:S02]  /*0760*/  SHF.L.U32 R8, R5, R8, RZ ;  /* 0x0000000805087219 */ /* 0x000fe400000006ff */
[----:B------:R-:W-:Y:S02]  /*0770*/  SEL R6, R7, RZ, P2 ;  /* 0x000000ff07067207 */ /* 0x000fe40001000000 */
[----:B------:R-:W-:Y:S02]  /*0780*/  ISETP.NE.AND P1, PT, R8, RZ, P1 ;  /* 0x000000ff0800720c */ /* 0x000fe40000f25270 */
[----:B------:R-:W-:Y:S02]  /*0790*/  SHF.R.U32.HI R6, RZ, R6, R5 ;  /* 0x00000006ff067219 */ /* 0x000fe40000011605 */
[----:B------:R-:W-:-:S02]  /*07a0*/  PLOP3.LUT P0, PT, P0, P1, PT, 0xf8, 0x8f ;  /* 0x00000000008f781c */ /* 0x000fc40000703f70 */
[----:B------:R-:W-:Y:S02]  /*07b0*/  SHF.R.U32.HI R8, RZ, 0x1, R6 ;  /* 0x00000001ff087819 */ /* 0x000fe40000011606 */
[----:B------:R-:W-:-:S04]  /*07c0*/  SEL R3, RZ, 0x1, !P0 ;  /* 0x00000001ff037807 */ /* 0x000fc80004000000 */
[----:B------:R-:W-:-:S04]  /*07d0*/  LOP3.LUT R3, R3, 0x1, R8, 0xf8, !PT ;  /* 0x0000000103037812 */ /* 0x000fc800078ef808 */
[----:B------:R-:W-:-:S05]  /*07e0*/  LOP3.LUT R3, R3, R6, RZ, 0xc0, !PT ;  /* 0x0000000603037212 */ /* 0x000fca00078ec0ff */
[----:B------:R-:W-:-:S05]  /*07f0*/  IMAD.IADD R3, R8, 0x1, R3 ;  /* 0x0000000108037824 */ /* 0x000fca00078e0203 */
[----:B------:R-:W-:Y:S01]  /*0800*/  LOP3.LUT R0, R3, R0, RZ, 0xfc, !PT ;  /* 0x0000000003007212 */ /* 0x000fe200078efcff */
[----:B------:R-:W-:Y:S06]  /*0810*/  BRA `(.L_x_11) ;  /* 0x0000000000107947 */ /* 0x000fec0003800000 */
.L_x_10:
[----:B------:R-:W-:-:S04]  /*0820*/  LOP3.LUT R0, R0, 0x80000000, RZ, 0xc0, !PT ;  /* 0x8000000000007812 */ /* 0x000fc800078ec0ff */
[----:B------:R-:W-:Y:S01]  /*0830*/  LOP3.LUT R0, R0, 0x7f800000, RZ, 0xfc, !PT ;  /* 0x7f80000000007812 */ /* 0x000fe200078efcff */
[----:B------:R-:W-:Y:S06]  /*0840*/  BRA `(.L_x_11) ;  /* 0x0000000000047947 */ /* 0x000fec0003800000 */
.L_x_9:
[----:B------:R-:W-:-:S07]  /*0850*/  IMAD R0, R6, 0x800000, R0 ;  /* 0x0080000006007824 */ /* 0x000fce00078e0200 */
.L_x_11:
[----:B------:R-:W-:Y:S05]  /*0860*/  BSYNC.RECONVERGENT B2 ;  /* 0x0000000000027941 */ /* 0x000fea0003800200 */
.L_x_8:
[----:B------:R-:W-:Y:S05]  /*0870*/  BRA `(.L_x_12) ;  /* 0x0000000000207947 */ /* 0x000fea0003800000 */
.L_x_7:
[----:B------:R-:W-:-:S04]  /*0880*/  LOP3.LUT R0, R8, 0x80000000, R7, 0x48, !PT ;  /* 0x8000000008007812 */ /* 0x000fc800078e4807 */
[----:B------:R-:W-:Y:S01]  /*0890*/  LOP3.LUT R0, R0, 0x7f800000, RZ, 0xfc, !PT ;  /* 0x7f80000000007812 */ /* 0x000fe200078efcff */
[----:B------:R-:W-:Y:S06]  /*08a0*/  BRA `(.L_x_12) ;  /* 0x0000000000147947 */ /* 0x000fec0003800000 */
.L_x_6:
[----:B------:R-:W-:Y:S01]  /*08b0*/  LOP3.LUT R0, R8, 0x80000000, R7, 0x48, !PT ;  /* 0x8000000008007812 */ /* 0x000fe200078e4807 */
[----:B------:R-:W-:Y:S06]  /*08c0*/  BRA `(.L_x_12) ;  /* 0x00000000000c7947 */ /* 0x000fec0003800000 */
.L_x_5:
[----:B------:R-:W0:Y:S01]  /*08d0*/  MUFU.RSQ R0, -QNAN ;  /* 0xffc0000000007908 */ /* 0x000e220000001400 */
[----:B------:R-:W-:Y:S05]  /*08e0*/  BRA `(.L_x_12) ;  /* 0x0000000000047947 */ /* 0x000fea0003800000 */
.L_x_4:
[----:B------:R-:W-:-:S07]  /*08f0*/  FADD.FTZ R0, R3, R0 ;  /* 0x0000000003007221 */ /* 0x000fce0000010000 */
.L_x_12:
[----:B------:R-:W-:Y:S05]  /*0900*/  BSYNC.RECONVERGENT B1 ;  /* 0x0000000000017941 */ /* 0x000fea0003800200 */
.L_x_2:
[----:B------:R-:W-:-:S04]  /*0910*/  IMAD.MOV.U32 R3, RZ, RZ, 0x0 ;  /* 0x00000000ff037424 */ /* 0x000fc800078e00ff */
[----:B0-----:R-:W-:Y:S05]  /*0920*/  RET.REL.NODEC R2 `(_Z14softmax_kernelPKfPfffi) ;  /* 0xfffffff402b47950 */ /* 0x001fea0003c3ffff */
.L_x_13:
[----:B------:R-:W-:-:S00]  /*0930*/  BRA `(.L_x_13) ;  /* 0xfffffffc00fc7947 */ /* 0x000fc0000383ffff */
[----:B------:R-:W-:-:S00]  /*0940*/  NOP ;  /* 0x0000000000007918 */ /* 0x000fc00000000000 */
        /* <DEDUP_REMOVED lines=11> */
.L_x_14:


//--------------------- .nv.shared.reserved.0     --------------------------
	.section	.nv.shared.reserved.0,"aw",@nobits
	.weak		__nv_reservedSMEM_offset_0_alias
	.size		__nv_reservedSMEM_offset_0_alias, 0, 64
	.other		__nv_reservedSMEM_offset_0_alias,@"STO_CUDA_RESERVED_SHARED STV_DEFAULT"
__nv_reservedSMEM_offset_0_alias:
	.zero		0
	.zero		64


//--------------------- .nv.constant0._Z14softmax_kernelPKfPfffi --------------------------
	.section	.nv.constant0._Z14softmax_kernelPKfPfffi,"a",@progbits
	.sectionflags	@""
	.align	4
.nv.constant0._Z14softmax_kernelPKfPfffi:
	.zero		924


//--------------------- SYMBOLS --------------------------

	.type		.nv.reservedSmem.offset0,@object
	.size		.nv.reservedSmem.offset0,0x4
